//
// Generated by NVIDIA NVVM Compiler
//
// Compiler Build ID: CL-36424714
// Cuda compilation tools, release 13.0, V13.0.88
// Based on NVVM 20.0.0
//

.version 9.0
.target sm_100
.address_size 64

	// .globl	_ZN3cub18CUB_300001_SM_10006detail11EmptyKernelIvEEvv
.global .align 1 .b8 _ZN30_INTERNAL_b289105f_4_k_cu_main4cuda3std3__45__cpo5beginE[1];
.global .align 1 .b8 _ZN30_INTERNAL_b289105f_4_k_cu_main4cuda3std3__45__cpo3endE[1];
.global .align 1 .b8 _ZN30_INTERNAL_b289105f_4_k_cu_main4cuda3std3__45__cpo6cbeginE[1];
.global .align 1 .b8 _ZN30_INTERNAL_b289105f_4_k_cu_main4cuda3std3__45__cpo4cendE[1];
.global .align 1 .b8 _ZN30_INTERNAL_b289105f_4_k_cu_main4cuda3std3__45__cpo6rbeginE[1];
.global .align 1 .b8 _ZN30_INTERNAL_b289105f_4_k_cu_main4cuda3std3__45__cpo4rendE[1];
.global .align 1 .b8 _ZN30_INTERNAL_b289105f_4_k_cu_main4cuda3std3__45__cpo7crbeginE[1];
.global .align 1 .b8 _ZN30_INTERNAL_b289105f_4_k_cu_main4cuda3std3__45__cpo5crendE[1];
.global .align 1 .b8 _ZN30_INTERNAL_b289105f_4_k_cu_main4cuda3std3__432_GLOBAL__N__b289105f_4_k_cu_main6ignoreE[1];
.global .align 1 .b8 _ZN30_INTERNAL_b289105f_4_k_cu_main4cuda3std3__419piecewise_constructE[1];
.global .align 1 .b8 _ZN30_INTERNAL_b289105f_4_k_cu_main4cuda3std3__48in_placeE[1];
.global .align 1 .b8 _ZN30_INTERNAL_b289105f_4_k_cu_main4cuda3std3__420unreachable_sentinelE[1];
.global .align 1 .b8 _ZN30_INTERNAL_b289105f_4_k_cu_main4cuda3std3__47nulloptE[1];
.global .align 1 .b8 _ZN30_INTERNAL_b289105f_4_k_cu_main4cuda3std3__48unexpectE[1];
.global .align 1 .b8 _ZN30_INTERNAL_b289105f_4_k_cu_main4cuda3std6ranges3__45__cpo4swapE[1];
.global .align 1 .b8 _ZN30_INTERNAL_b289105f_4_k_cu_main4cuda3std6ranges3__45__cpo9iter_moveE[1];
.global .align 1 .b8 _ZN30_INTERNAL_b289105f_4_k_cu_main4cuda3std6ranges3__45__cpo5beginE[1];
.global .align 1 .b8 _ZN30_INTERNAL_b289105f_4_k_cu_main4cuda3std6ranges3__45__cpo3endE[1];
.global .align 1 .b8 _ZN30_INTERNAL_b289105f_4_k_cu_main4cuda3std6ranges3__45__cpo6cbeginE[1];
.global .align 1 .b8 _ZN30_INTERNAL_b289105f_4_k_cu_main4cuda3std6ranges3__45__cpo4cendE[1];
.global .align 1 .b8 _ZN30_INTERNAL_b289105f_4_k_cu_main4cuda3std6ranges3__45__cpo7advanceE[1];
.global .align 1 .b8 _ZN30_INTERNAL_b289105f_4_k_cu_main4cuda3std6ranges3__45__cpo9iter_swapE[1];
.global .align 1 .b8 _ZN30_INTERNAL_b289105f_4_k_cu_main4cuda3std6ranges3__45__cpo4nextE[1];
.global .align 1 .b8 _ZN30_INTERNAL_b289105f_4_k_cu_main4cuda3std6ranges3__45__cpo4prevE[1];
.global .align 1 .b8 _ZN30_INTERNAL_b289105f_4_k_cu_main4cuda3std6ranges3__45__cpo4dataE[1];
.global .align 1 .b8 _ZN30_INTERNAL_b289105f_4_k_cu_main4cuda3std6ranges3__45__cpo5cdataE[1];
.global .align 1 .b8 _ZN30_INTERNAL_b289105f_4_k_cu_main4cuda3std6ranges3__45__cpo4sizeE[1];
.global .align 1 .b8 _ZN30_INTERNAL_b289105f_4_k_cu_main4cuda3std6ranges3__45__cpo5ssizeE[1];
.global .align 1 .b8 _ZN30_INTERNAL_b289105f_4_k_cu_main4cuda3std6ranges3__45__cpo8distanceE[1];
.global .align 1 .b8 _ZN30_INTERNAL_b289105f_4_k_cu_main6thrust24THRUST_300001_SM_1000_NS8cuda_cub3parE[1];
.global .align 1 .b8 _ZN30_INTERNAL_b289105f_4_k_cu_main6thrust24THRUST_300001_SM_1000_NS8cuda_cub10par_nosyncE[1];
.global .align 1 .b8 _ZN30_INTERNAL_b289105f_4_k_cu_main6thrust24THRUST_300001_SM_1000_NS6system6detail10sequential3seqE[1];
.global .align 1 .b8 _ZN30_INTERNAL_b289105f_4_k_cu_main6thrust24THRUST_300001_SM_1000_NS12placeholders2_1E[1];
.global .align 1 .b8 _ZN30_INTERNAL_b289105f_4_k_cu_main6thrust24THRUST_300001_SM_1000_NS12placeholders2_2E[1];
.global .align 1 .b8 _ZN30_INTERNAL_b289105f_4_k_cu_main6thrust24THRUST_300001_SM_1000_NS12placeholders2_3E[1];
.global .align 1 .b8 _ZN30_INTERNAL_b289105f_4_k_cu_main6thrust24THRUST_300001_SM_1000_NS12placeholders2_4E[1];
.global .align 1 .b8 _ZN30_INTERNAL_b289105f_4_k_cu_main6thrust24THRUST_300001_SM_1000_NS12placeholders2_5E[1];
.global .align 1 .b8 _ZN30_INTERNAL_b289105f_4_k_cu_main6thrust24THRUST_300001_SM_1000_NS12placeholders2_6E[1];
.global .align 1 .b8 _ZN30_INTERNAL_b289105f_4_k_cu_main6thrust24THRUST_300001_SM_1000_NS12placeholders2_7E[1];
.global .align 1 .b8 _ZN30_INTERNAL_b289105f_4_k_cu_main6thrust24THRUST_300001_SM_1000_NS12placeholders2_8E[1];
.global .align 1 .b8 _ZN30_INTERNAL_b289105f_4_k_cu_main6thrust24THRUST_300001_SM_1000_NS12placeholders2_9E[1];
.global .align 1 .b8 _ZN30_INTERNAL_b289105f_4_k_cu_main6thrust24THRUST_300001_SM_1000_NS12placeholders3_10E[1];
.global .align 1 .b8 _ZN30_INTERNAL_b289105f_4_k_cu_main6thrust24THRUST_300001_SM_1000_NS3seqE[1];

.visible .entry _ZN3cub18CUB_300001_SM_10006detail11EmptyKernelIvEEvv()
{


	ret;

}


// ===== COMPILED SASS (sm_100) =====

	.target	sm_100

	.elftype	@"ET_EXEC"


//--------------------- .note.nv.tkinfo           --------------------------
	.section	.note.nv.tkinfo,"",@"SHT_NOTE"
	.sectionflags	@"SHF_NOTE_NV_TKINFO"
	.tkinfo
        /*0018*/ 	.word	0x00000002
        /*0030*/ 	.string	""
        /*0030*/ 	.string	"ptxas"
        /*0030*/ 	.string	"Cuda compilation tools, release 13.0, V13.0.88"
        /*0030*/ 	.string	"Build cuda_13.0.r13.0/compiler.36424714_0"
        /*0030*/ 	.string	"-arch sm_100 -m 64 "



//--------------------- .note.nv.cuinfo           --------------------------
	.section	.note.nv.cuinfo,"",@"SHT_NOTE"
	.sectionflags	@"SHF_NOTE_NV_CUINFO"
        /*0018*/ 	.short	0x0002
        /*001a*/ 	.short	0x0064
        /*001c*/ 	.short	0x0082
	.zero		2


//--------------------- .nv.info                  --------------------------
	.section	.nv.info,"",@"SHT_CUDA_INFO"
	.align	4


	//----- nvinfo : EIATTR_REGCOUNT
	.align		4
        /*0000*/ 	.byte	0x04, 0x2f
        /*0002*/ 	.short	(.L_44 - .L_43)
	.align		4
.L_43:
        /*0004*/ 	.word	index@(_ZN3cub18CUB_300001_SM_10006detail11EmptyKernelIvEEvv)
        /*0008*/ 	.word	0x00000004


	//----- nvinfo : EIATTR_FRAME_SIZE
	.align		4
.L_44:
        /*000c*/ 	.byte	0x04, 0x11
        /*000e*/ 	.short	(.L_46 - .L_45)
	.align		4
.L_45:
        /*0010*/ 	.word	index@(_ZN3cub18CUB_300001_SM_10006detail11EmptyKernelIvEEvv)
        /*0014*/ 	.word	0x00000000


	//----- nvinfo : EIATTR_MIN_STACK_SIZE
	.align		4
.L_46:
        /*0018*/ 	.byte	0x04, 0x12
        /*001a*/ 	.short	(.L_48 - .L_47)
	.align		4
.L_47:
        /*001c*/ 	.word	index@(_ZN3cub18CUB_300001_SM_10006detail11EmptyKernelIvEEvv)
        /*0020*/ 	.word	0x00000000
.L_48:


//--------------------- .nv.compat                --------------------------
	.section	.nv.compat,"",@"SHT_CUDA_COMPAT_INFO"
	.align	4
        /*0000*/ 	.byte	0x02, 0x09, 0x00, 0x00, 0x02, 0x02, 0x01, 0x00, 0x02, 0x05, 0x05, 0x00, 0x03, 0x07, 0x01, 0x01
        /*0010*/ 	.byte	0x02, 0x03, 0x00, 0x00, 0x02, 0x06, 0x01, 0x00, 0x04, 0x0b, 0x08, 0x00, 0x09, 0x00, 0x00, 0x00
        /*0020*/ 	.byte	0x00, 0x00, 0x00, 0x00


//--------------------- .nv.info._ZN3cub18CUB_300001_SM_10006detail11EmptyKernelIvEEvv --------------------------
	.section	.nv.info._ZN3cub18CUB_300001_SM_10006detail11EmptyKernelIvEEvv,"",@"SHT_CUDA_INFO"
	.sectionflags	@""
	.align	4


	//----- nvinfo : EIATTR_CUDA_API_VERSION
	.align		4
        /*0000*/ 	.byte	0x04, 0x37
        /*0002*/ 	.short	(.L_50 - .L_49)
.L_49:
        /*0004*/ 	.word	0x00000082


	//----- nvinfo : EIATTR_SPARSE_MMA_MASK
	.align		4
.L_50:
        /*0008*/ 	.byte	0x03, 0x50
        /*000a*/ 	.short	0x0000


	//----- nvinfo : EIATTR_MAXREG_COUNT
	.align		4
        /*000c*/ 	.byte	0x03, 0x1b
        /*000e*/ 	.short	0x00ff


	//----- nvinfo : EIATTR_MERCURY_ISA_VERSION
	.align		4
        /*0010*/ 	.byte	0x03, 0x5f
        /*0012*/ 	.short	0x0101


	//----- nvinfo : EIATTR_VRC_CTA_INIT_COUNT
	.align		4
        /*0014*/ 	.byte	0x02, 0x4a
	.zero		1
	.zero		1


	//----- nvinfo : EIATTR_EXIT_INSTR_OFFSETS
	.align		4
        /*0018*/ 	.byte	0x04, 0x1c
        /*001a*/ 	.short	(.L_52 - .L_51)


	//   ....[0]....
.L_51:
        /*001c*/ 	.word	0x00000010


	//----- nvinfo : EIATTR_SW_WAR
	.align		4
.L_52:
        /*0020*/ 	.byte	0x04, 0x36
        /*0022*/ 	.short	(.L_54 - .L_53)
.L_53:
        /*0024*/ 	.word	0x00000008
.L_54:


//--------------------- .nv.callgraph             --------------------------
	.section	.nv.callgraph,"",@"SHT_CUDA_CALLGRAPH"
	.align	4
	.sectionentsize	8
	.align		4
        /*0000*/ 	.word	0x00000000
	.align		4
        /*0004*/ 	.word	0xffffffff
	.align		4
        /*0008*/ 	.word	0x00000000
	.align		4
        /*000c*/ 	.word	0xfffffffe
	.align		4
        /*0010*/ 	.word	0x00000000
	.align		4
        /*0014*/ 	.word	0xfffffffd
	.align		4
        /*0018*/ 	.word	0x00000000
	.align		4
        /*001c*/ 	.word	0xfffffffc


//--------------------- .nv.constant4             --------------------------
	.section	.nv.constant4,"a",@progbits
	.align	8
	.align		8
.nv.constant4:
        /*0000*/ 	.dword	_ZN30_INTERNAL_b289105f_4_k_cu_main4cuda3std3__45__cpo5beginE
	.align		8
        /*0008*/ 	.dword	_ZN30_INTERNAL_b289105f_4_k_cu_main4cuda3std3__45__cpo3endE
	.align		8
        /*0010*/ 	.dword	_ZN30_INTERNAL_b289105f_4_k_cu_main4cuda3std3__45__cpo6cbeginE
	.align		8
        /*0018*/ 	.dword	_ZN30_INTERNAL_b289105f_4_k_cu_main4cuda3std3__45__cpo4cendE
	.align		8
        /*0020*/ 	.dword	_ZN30_INTERNAL_b289105f_4_k_cu_main4cuda3std3__45__cpo6rbeginE
	.align		8
        /*0028*/ 	.dword	_ZN30_INTERNAL_b289105f_4_k_cu_main4cuda3std3__45__cpo4rendE
	.align		8
        /*0030*/ 	.dword	_ZN30_INTERNAL_b289105f_4_k_cu_main4cuda3std3__45__cpo7crbeginE
	.align		8
        /*0038*/ 	.dword	_ZN30_INTERNAL_b289105f_4_k_cu_main4cuda3std3__45__cpo5crendE
	.align		8
        /*0040*/ 	.dword	_ZN30_INTERNAL_b289105f_4_k_cu_main4cuda3std3__432_GLOBAL__N__b289105f_4_k_cu_main6ignoreE
	.align		8
        /*0048*/ 	.dword	_ZN30_INTERNAL_b289105f_4_k_cu_main4cuda3std3__419piecewise_constructE
	.align		8
        /*0050*/ 	.dword	_ZN30_INTERNAL_b289105f_4_k_cu_main4cuda3std3__48in_placeE
	.align		8
        /*0058*/ 	.dword	_ZN30_INTERNAL_b289105f_4_k_cu_main4cuda3std3__420unreachable_sentinelE
	.align		8
        /*0060*/ 	.dword	_ZN30_INTERNAL_b289105f_4_k_cu_main4cuda3std3__47nulloptE
	.align		8
        /*0068*/ 	.dword	_ZN30_INTERNAL_b289105f_4_k_cu_main4cuda3std3__48unexpectE
	.align		8
        /*0070*/ 	.dword	_ZN30_INTERNAL_b289105f_4_k_cu_main4cuda3std6ranges3__45__cpo4swapE
	.align		8
        /*0078*/ 	.dword	_ZN30_INTERNAL_b289105f_4_k_cu_main4cuda3std6ranges3__45__cpo9iter_moveE
	.align		8
        /*0080*/ 	.dword	_ZN30_INTERNAL_b289105f_4_k_cu_main4cuda3std6ranges3__45__cpo5beginE
	.align		8
        /*0088*/ 	.dword	_ZN30_INTERNAL_b289105f_4_k_cu_main4cuda3std6ranges3__45__cpo3endE
	.align		8
        /*0090*/ 	.dword	_ZN30_INTERNAL_b289105f_4_k_cu_main4cuda3std6ranges3__45__cpo6cbeginE
	.align		8
        /*0098*/ 	.dword	_ZN30_INTERNAL_b289105f_4_k_cu_main4cuda3std6ranges3__45__cpo4cendE
	.align		8
        /*00a0*/ 	.dword	_ZN30_INTERNAL_b289105f_4_k_cu_main4cuda3std6ranges3__45__cpo7advanceE
	.align		8
        /*00a8*/ 	.dword	_ZN30_INTERNAL_b289105f_4_k_cu_main4cuda3std6ranges3__45__cpo9iter_swapE
	.align		8
        /*00b0*/ 	.dword	_ZN30_INTERNAL_b289105f_4_k_cu_main4cuda3std6ranges3__45__cpo4nextE
	.align		8
        /*00b8*/ 	.dword	_ZN30_INTERNAL_b289105f_4_k_cu_main4cuda3std6ranges3__45__cpo4prevE
	.align		8
        /*00c0*/ 	.dword	_ZN30_INTERNAL_b289105f_4_k_cu_main4cuda3std6ranges3__45__cpo4dataE
	.align		8
        /*00c8*/ 	.dword	_ZN30_INTERNAL_b289105f_4_k_cu_main4cuda3std6ranges3__45__cpo5cdataE
	.align		8
        /*00d0*/ 	.dword	_ZN30_INTERNAL_b289105f_4_k_cu_main4cuda3std6ranges3__45__cpo4sizeE
	.align		8
        /*00d8*/ 	.dword	_ZN30_INTERNAL_b289105f_4_k_cu_main4cuda3std6ranges3__45__cpo5ssizeE
	.align		8
        /*00e0*/ 	.dword	_ZN30_INTERNAL_b289105f_4_k_cu_main4cuda3std6ranges3__45__cpo8distanceE
	.align		8
        /*00e8*/ 	.dword	_ZN30_INTERNAL_b289105f_4_k_cu_main6thrust24THRUST_300001_SM_1000_NS8cuda_cub3parE
	.align		8
        /*00f0*/ 	.dword	_ZN30_INTERNAL_b289105f_4_k_cu_main6thrust24THRUST_300001_SM_1000_NS8cuda_cub10par_nosyncE
	.align		8
        /*00f8*/ 	.dword	_ZN30_INTERNAL_b289105f_4_k_cu_main6thrust24THRUST_300001_SM_1000_NS6system6detail10sequential3seqE
	.align		8
        /*0100*/ 	.dword	_ZN30_INTERNAL_b289105f_4_k_cu_main6thrust24THRUST_300001_SM_1000_NS12placeholders2_1E
	.align		8
        /*0108*/ 	.dword	_ZN30_INTERNAL_b289105f_4_k_cu_main6thrust24THRUST_300001_SM_1000_NS12placeholders2_2E
	.align		8
        /*0110*/ 	.dword	_ZN30_INTERNAL_b289105f_4_k_cu_main6thrust24THRUST_300001_SM_1000_NS12placeholders2_3E
	.align		8
        /*0118*/ 	.dword	_ZN30_INTERNAL_b289105f_4_k_cu_main6thrust24THRUST_300001_SM_1000_NS12placeholders2_4E
	.align		8
        /*0120*/ 	.dword	_ZN30_INTERNAL_b289105f_4_k_cu_main6thrust24THRUST_300001_SM_1000_NS12placeholders2_5E
	.align		8
        /*0128*/ 	.dword	_ZN30_INTERNAL_b289105f_4_k_cu_main6thrust24THRUST_300001_SM_1000_NS12placeholders2_6E
	.align		8
        /*0130*/ 	.dword	_ZN30_INTERNAL_b289105f_4_k_cu_main6thrust24THRUST_300001_SM_1000_NS12placeholders2_7E
	.align		8
        /*0138*/ 	.dword	_ZN30_INTERNAL_b289105f_4_k_cu_main6thrust24THRUST_300001_SM_1000_NS12placeholders2_8E
	.align		8
        /*0140*/ 	.dword	_ZN30_INTERNAL_b289105f_4_k_cu_main6thrust24THRUST_300001_SM_1000_NS12placeholders2_9E
	.align		8
        /*0148*/ 	.dword	_ZN30_INTERNAL_b289105f_4_k_cu_main6thrust24THRUST_300001_SM_1000_NS12placeholders3_10E
	.align		8
        /*0150*/ 	.dword	_ZN30_INTERNAL_b289105f_4_k_cu_main6thrust24THRUST_300001_SM_1000_NS3seqE


//--------------------- .text._ZN3cub18CUB_300001_SM_10006detail11EmptyKernelIvEEvv --------------------------
	.section	.text._ZN3cub18CUB_300001_SM_10006detail11EmptyKernelIvEEvv,"ax",@progbits
	.align	128
        .global         _ZN3cub18CUB_300001_SM_10006detail11EmptyKernelIvEEvv
        .type           _ZN3cub18CUB_300001_SM_10006detail11EmptyKernelIvEEvv,@function
        .size           _ZN3cub18CUB_300001_SM_10006detail11EmptyKernelIvEEvv,(.L_x_1 - _ZN3cub18CUB_300001_SM_10006detail11EmptyKernelIvEEvv)
        .other          _ZN3cub18CUB_300001_SM_10006detail11EmptyKernelIvEEvv,@"STO_CUDA_ENTRY STV_DEFAULT"
_ZN3cub18CUB_300001_SM_10006detail11EmptyKernelIvEEvv:
.text._ZN3cub18CUB_300001_SM_10006detail11EmptyKernelIvEEvv:
[----:B------:R-:W-:Y:S01]  /*0000*/  LDC R1, c[0x0][0x37c] ;  /* 0x0000df00ff017b82 */ /* 0x000fe20000000800 */
[----:B------:R-:W-:Y:S05]  /*0010*/  EXIT ;  /* 0x000000000000794d */ /* 0x000fea0003800000 */
.L_x_0:
[----:B------:R-:W-:-:S00]  /*0020*/  BRA `(.L_x_0) ;  /* 0xfffffffc00fc7947 */ /* 0x000fc0000383ffff */
[----:B------:R-:W-:-:S00]  /*0030*/  NOP ;  /* 0x0000000000007918 */ /* 0x000fc00000000000 */
        /* <DEDUP_REMOVED lines=12> */
.L_x_1:


//--------------------- .nv.shared.reserved.0     --------------------------
	.section	.nv.shared.reserved.0,"aw",@nobits
	.weak		__nv_reservedSMEM_offset_0_alias
	.size		__nv_reservedSMEM_offset_0_alias, 0, 64
	.other		__nv_reservedSMEM_offset_0_alias,@"STO_CUDA_RESERVED_SHARED STV_DEFAULT"
__nv_reservedSMEM_offset_0_alias:
	.zero		0
	.zero		64


//--------------------- .nv.global                --------------------------
	.section	.nv.global,"aw",@nobits
.nv.global:
	.type		_ZN30_INTERNAL_b289105f_4_k_cu_main6thrust24THRUST_300001_SM_1000_NS3seqE,@object
	.size		_ZN30_INTERNAL_b289105f_4_k_cu_main6thrust24THRUST_300001_SM_1000_NS3seqE,(_ZN30_INTERNAL_b289105f_4_k_cu_main4cuda3std3__48in_placeE - _ZN30_INTERNAL_b289105f_4_k_cu_main6thrust24THRUST_300001_SM_1000_NS3seqE)
_ZN30_INTERNAL_b289105f_4_k_cu_main6thrust24THRUST_300001_SM_1000_NS3seqE:
	.zero		1
	.type		_ZN30_INTERNAL_b289105f_4_k_cu_main4cuda3std3__48in_placeE,@object
	.size		_ZN30_INTERNAL_b289105f_4_k_cu_main4cuda3std3__48in_placeE,(_ZN30_INTERNAL_b289105f_4_k_cu_main4cuda3std6ranges3__45__cpo4sizeE - _ZN30_INTERNAL_b289105f_4_k_cu_main4cuda3std3__48in_placeE)
_ZN30_INTERNAL_b289105f_4_k_cu_main4cuda3std3__48in_placeE:
	.zero		1
	.type		_ZN30_INTERNAL_b289105f_4_k_cu_main4cuda3std6ranges3__45__cpo4sizeE,@object
	.size		_ZN30_INTERNAL_b289105f_4_k_cu_main4cuda3std6ranges3__45__cpo4sizeE,(_ZN30_INTERNAL_b289105f_4_k_cu_main6thrust24THRUST_300001_SM_1000_NS12placeholders2_3E - _ZN30_INTERNAL_b289105f_4_k_cu_main4cuda3std6ranges3__45__cpo4sizeE)
_ZN30_INTERNAL_b289105f_4_k_cu_main4cuda3std6ranges3__45__cpo4sizeE:
	.zero		1
	.type		_ZN30_INTERNAL_b289105f_4_k_cu_main6thrust24THRUST_300001_SM_1000_NS12placeholders2_3E,@object
	.size		_ZN30_INTERNAL_b289105f_4_k_cu_main6thrust24THRUST_300001_SM_1000_NS12placeholders2_3E,(_ZN30_INTERNAL_b289105f_4_k_cu_main4cuda3std3__45__cpo6cbeginE - _ZN30_INTERNAL_b289105f_4_k_cu_main6thrust24THRUST_300001_SM_1000_NS12placeholders2_3E)
_ZN30_INTERNAL_b289105f_4_k_cu_main6thrust24THRUST_300001_SM_1000_NS12placeholders2_3E:
	.zero		1
	.type		_ZN30_INTERNAL_b289105f_4_k_cu_main4cuda3std3__45__cpo6cbeginE,@object
	.size		_ZN30_INTERNAL_b289105f_4_k_cu_main4cuda3std3__45__cpo6cbeginE,(_ZN30_INTERNAL_b289105f_4_k_cu_main4cuda3std6ranges3__45__cpo6cbeginE - _ZN30_INTERNAL_b289105f_4_k_cu_main4cuda3std3__45__cpo6cbeginE)
_ZN30_INTERNAL_b289105f_4_k_cu_main4cuda3std3__45__cpo6cbeginE:
	.zero		1
	.type		_ZN30_INTERNAL_b289105f_4_k_cu_main4cuda3std6ranges3__45__cpo6cbeginE,@object
	.size		_ZN30_INTERNAL_b289105f_4_k_cu_main4cuda3std6ranges3__45__cpo6cbeginE,(_ZN30_INTERNAL_b289105f_4_k_cu_main6thrust24THRUST_300001_SM_1000_NS12placeholders2_7E - _ZN30_INTERNAL_b289105f_4_k_cu_main4cuda3std6ranges3__45__cpo6cbeginE)
_ZN30_INTERNAL_b289105f_4_k_cu_main4cuda3std6ranges3__45__cpo6cbeginE:
	.zero		1
	.type		_ZN30_INTERNAL_b289105f_4_k_cu_main6thrust24THRUST_300001_SM_1000_NS12placeholders2_7E,@object
	.size		_ZN30_INTERNAL_b289105f_4_k_cu_main6thrust24THRUST_300001_SM_1000_NS12placeholders2_7E,(_ZN30_INTERNAL_b289105f_4_k_cu_main4cuda3std3__45__cpo7crbeginE - _ZN30_INTERNAL_b289105f_4_k_cu_main6thrust24THRUST_300001_SM_1000_NS12placeholders2_7E)
_ZN30_INTERNAL_b289105f_4_k_cu_main6thrust24THRUST_300001_SM_1000_NS12placeholders2_7E:
	.zero		1
	.type		_ZN30_INTERNAL_b289105f_4_k_cu_main4cuda3std3__45__cpo7crbeginE,@object
	.size		_ZN30_INTERNAL_b289105f_4_k_cu_main4cuda3std3__45__cpo7crbeginE,(_ZN30_INTERNAL_b289105f_4_k_cu_main4cuda3std6ranges3__45__cpo4nextE - _ZN30_INTERNAL_b289105f_4_k_cu_main4cuda3std3__45__cpo7crbeginE)
_ZN30_INTERNAL_b289105f_4_k_cu_main4cuda3std3__45__cpo7crbeginE:
	.zero		1
	.type		_ZN30_INTERNAL_b289105f_4_k_cu_main4cuda3std6ranges3__45__cpo4nextE,@object
	.size		_ZN30_INTERNAL_b289105f_4_k_cu_main4cuda3std6ranges3__45__cpo4nextE,(_ZN30_INTERNAL_b289105f_4_k_cu_main4cuda3std6ranges3__45__cpo4swapE - _ZN30_INTERNAL_b289105f_4_k_cu_main4cuda3std6ranges3__45__cpo4nextE)
_ZN30_INTERNAL_b289105f_4_k_cu_main4cuda3std6ranges3__45__cpo4nextE:
	.zero		1
	.type		_ZN30_INTERNAL_b289105f_4_k_cu_main4cuda3std6ranges3__45__cpo4swapE,@object
	.size		_ZN30_INTERNAL_b289105f_4_k_cu_main4cuda3std6ranges3__45__cpo4swapE,(_ZN30_INTERNAL_b289105f_4_k_cu_main6thrust24THRUST_300001_SM_1000_NS8cuda_cub10par_nosyncE - _ZN30_INTERNAL_b289105f_4_k_cu_main4cuda3std6ranges3__45__cpo4swapE)
_ZN30_INTERNAL_b289105f_4_k_cu_main4cuda3std6ranges3__45__cpo4swapE:
	.zero		1
	.type		_ZN30_INTERNAL_b289105f_4_k_cu_main6thrust24THRUST_300001_SM_1000_NS8cuda_cub10par_nosyncE,@object
	.size		_ZN30_INTERNAL_b289105f_4_k_cu_main6thrust24THRUST_300001_SM_1000_NS8cuda_cub10par_nosyncE,(_ZN30_INTERNAL_b289105f_4_k_cu_main6thrust24THRUST_300001_SM_1000_NS12placeholders2_9E - _ZN30_INTERNAL_b289105f_4_k_cu_main6thrust24THRUST_300001_SM_1000_NS8cuda_cub10par_nosyncE)
_ZN30_INTERNAL_b289105f_4_k_cu_main6thrust24THRUST_300001_SM_1000_NS8cuda_cub10par_nosyncE:
	.zero		1
	.type		_ZN30_INTERNAL_b289105f_4_k_cu_main6thrust24THRUST_300001_SM_1000_NS12placeholders2_9E,@object
	.size		_ZN30_INTERNAL_b289105f_4_k_cu_main6thrust24THRUST_300001_SM_1000_NS12placeholders2_9E,(_ZN30_INTERNAL_b289105f_4_k_cu_main4cuda3std3__432_GLOBAL__N__b289105f_4_k_cu_main6ignoreE - _ZN30_INTERNAL_b289105f_4_k_cu_main6thrust24THRUST_300001_SM_1000_NS12placeholders2_9E)
_ZN30_INTERNAL_b289105f_4_k_cu_main6thrust24THRUST_300001_SM_1000_NS12placeholders2_9E:
	.zero		1
	.type		_ZN30_INTERNAL_b289105f_4_k_cu_main4cuda3std3__432_GLOBAL__N__b289105f_4_k_cu_main6ignoreE,@object
	.size		_ZN30_INTERNAL_b289105f_4_k_cu_main4cuda3std3__432_GLOBAL__N__b289105f_4_k_cu_main6ignoreE,(_ZN30_INTERNAL_b289105f_4_k_cu_main4cuda3std6ranges3__45__cpo4dataE - _ZN30_INTERNAL_b289105f_4_k_cu_main4cuda3std3__432_GLOBAL__N__b289105f_4_k_cu_main6ignoreE)
_ZN30_INTERNAL_b289105f_4_k_cu_main4cuda3std3__432_GLOBAL__N__b289105f_4_k_cu_main6ignoreE:
	.zero		1
	.type		_ZN30_INTERNAL_b289105f_4_k_cu_main4cuda3std6ranges3__45__cpo4dataE,@object
	.size		_ZN30_INTERNAL_b289105f_4_k_cu_main4cuda3std6ranges3__45__cpo4dataE,(_ZN30_INTERNAL_b289105f_4_k_cu_main6thrust24THRUST_300001_SM_1000_NS12placeholders2_1E - _ZN30_INTERNAL_b289105f_4_k_cu_main4cuda3std6ranges3__45__cpo4dataE)
_ZN30_INTERNAL_b289105f_4_k_cu_main4cuda3std6ranges3__45__cpo4dataE:
	.zero		1
	.type		_ZN30_INTERNAL_b289105f_4_k_cu_main6thrust24THRUST_300001_SM_1000_NS12placeholders2_1E,@object
	.size		_ZN30_INTERNAL_b289105f_4_k_cu_main6thrust24THRUST_300001_SM_1000_NS12placeholders2_1E,(_ZN30_INTERNAL_b289105f_4_k_cu_main4cuda3std3__45__cpo5beginE - _ZN30_INTERNAL_b289105f_4_k_cu_main6thrust24THRUST_300001_SM_1000_NS12placeholders2_1E)
_ZN30_INTERNAL_b289105f_4_k_cu_main6thrust24THRUST_300001_SM_1000_NS12placeholders2_1E:
	.zero		1
	.type		_ZN30_INTERNAL_b289105f_4_k_cu_main4cuda3std3__45__cpo5beginE,@object
	.size		_ZN30_INTERNAL_b289105f_4_k_cu_main4cuda3std3__45__cpo5beginE,(_ZN30_INTERNAL_b289105f_4_k_cu_main4cuda3std6ranges3__45__cpo5beginE - _ZN30_INTERNAL_b289105f_4_k_cu_main4cuda3std3__45__cpo5beginE)
_ZN30_INTERNAL_b289105f_4_k_cu_main4cuda3std3__45__cpo5beginE:
	.zero		1
	.type		_ZN30_INTERNAL_b289105f_4_k_cu_main4cuda3std6ranges3__45__cpo5beginE,@object
	.size		_ZN30_INTERNAL_b289105f_4_k_cu_main4cuda3std6ranges3__45__cpo5beginE,(_ZN30_INTERNAL_b289105f_4_k_cu_main6thrust24THRUST_300001_SM_1000_NS12placeholders2_5E - _ZN30_INTERNAL_b289105f_4_k_cu_main4cuda3std6ranges3__45__cpo5beginE)
_ZN30_INTERNAL_b289105f_4_k_cu_main4cuda3std6ranges3__45__cpo5beginE:
	.zero		1
	.type		_ZN30_INTERNAL_b289105f_4_k_cu_main6thrust24THRUST_300001_SM_1000_NS12placeholders2_5E,@object
	.size		_ZN30_INTERNAL_b289105f_4_k_cu_main6thrust24THRUST_300001_SM_1000_NS12placeholders2_5E,(_ZN30_INTERNAL_b289105f_4_k_cu_main4cuda3std3__45__cpo6rbeginE - _ZN30_INTERNAL_b289105f_4_k_cu_main6thrust24THRUST_300001_SM_1000_NS12placeholders2_5E)
_ZN30_INTERNAL_b289105f_4_k_cu_main6thrust24THRUST_300001_SM_1000_NS12placeholders2_5E:
	.zero		1
	.type		_ZN30_INTERNAL_b289105f_4_k_cu_main4cuda3std3__45__cpo6rbeginE,@object
	.size		_ZN30_INTERNAL_b289105f_4_k_cu_main4cuda3std3__45__cpo6rbeginE,(_ZN30_INTERNAL_b289105f_4_k_cu_main4cuda3std6ranges3__45__cpo7advanceE - _ZN30_INTERNAL_b289105f_4_k_cu_main4cuda3std3__45__cpo6rbeginE)
_ZN30_INTERNAL_b289105f_4_k_cu_main4cuda3std3__45__cpo6rbeginE:
	.zero		1
	.type		_ZN30_INTERNAL_b289105f_4_k_cu_main4cuda3std6ranges3__45__cpo7advanceE,@object
	.size		_ZN30_INTERNAL_b289105f_4_k_cu_main4cuda3std6ranges3__45__cpo7advanceE,(_ZN30_INTERNAL_b289105f_4_k_cu_main4cuda3std3__47nulloptE - _ZN30_INTERNAL_b289105f_4_k_cu_main4cuda3std6ranges3__45__cpo7advanceE)
_ZN30_INTERNAL_b289105f_4_k_cu_main4cuda3std6ranges3__45__cpo7advanceE:
	.zero		1
	.type		_ZN30_INTERNAL_b289105f_4_k_cu_main4cuda3std3__47nulloptE,@object
	.size		_ZN30_INTERNAL_b289105f_4_k_cu_main4cuda3std3__47nulloptE,(_ZN30_INTERNAL_b289105f_4_k_cu_main4cuda3std6ranges3__45__cpo8distanceE - _ZN30_INTERNAL_b289105f_4_k_cu_main4cuda3std3__47nulloptE)
_ZN30_INTERNAL_b289105f_4_k_cu_main4cuda3std3__47nulloptE:
	.zero		1
	.type		_ZN30_INTERNAL_b289105f_4_k_cu_main4cuda3std6ranges3__45__cpo8distanceE,@object
	.size		_ZN30_INTERNAL_b289105f_4_k_cu_main4cuda3std6ranges3__45__cpo8distanceE,(_ZN30_INTERNAL_b289105f_4_k_cu_main6thrust24THRUST_300001_SM_1000_NS12placeholders3_10E - _ZN30_INTERNAL_b289105f_4_k_cu_main4cuda3std6ranges3__45__cpo8distanceE)
_ZN30_INTERNAL_b289105f_4_k_cu_main4cuda3std6ranges3__45__cpo8distanceE:
	.zero		1
	.type		_ZN30_INTERNAL_b289105f_4_k_cu_main6thrust24THRUST_300001_SM_1000_NS12placeholders3_10E,@object
	.size		_ZN30_INTERNAL_b289105f_4_k_cu_main6thrust24THRUST_300001_SM_1000_NS12placeholders3_10E,(_ZN30_INTERNAL_b289105f_4_k_cu_main4cuda3std3__419piecewise_constructE - _ZN30_INTERNAL_b289105f_4_k_cu_main6thrust24THRUST_300001_SM_1000_NS12placeholders3_10E)
_ZN30_INTERNAL_b289105f_4_k_cu_main6thrust24THRUST_300001_SM_1000_NS12placeholders3_10E:
	.zero		1
	.type		_ZN30_INTERNAL_b289105f_4_k_cu_main4cuda3std3__419piecewise_constructE,@object
	.size		_ZN30_INTERNAL_b289105f_4_k_cu_main4cuda3std3__419piecewise_constructE,(_ZN30_INTERNAL_b289105f_4_k_cu_main4cuda3std6ranges3__45__cpo5cdataE - _ZN30_INTERNAL_b289105f_4_k_cu_main4cuda3std3__419piecewise_constructE)
_ZN30_INTERNAL_b289105f_4_k_cu_main4cuda3std3__419piecewise_constructE:
	.zero		1
	.type		_ZN30_INTERNAL_b289105f_4_k_cu_main4cuda3std6ranges3__45__cpo5cdataE,@object
	.size		_ZN30_INTERNAL_b289105f_4_k_cu_main4cuda3std6ranges3__45__cpo5cdataE,(_ZN30_INTERNAL_b289105f_4_k_cu_main6thrust24THRUST_300001_SM_1000_NS12placeholders2_2E - _ZN30_INTERNAL_b289105f_4_k_cu_main4cuda3std6ranges3__45__cpo5cdataE)
_ZN30_INTERNAL_b289105f_4_k_cu_main4cuda3std6ranges3__45__cpo5cdataE:
	.zero		1
	.type		_ZN30_INTERNAL_b289105f_4_k_cu_main6thrust24THRUST_300001_SM_1000_NS12placeholders2_2E,@object
	.size		_ZN30_INTERNAL_b289105f_4_k_cu_main6thrust24THRUST_300001_SM_1000_NS12placeholders2_2E,(_ZN30_INTERNAL_b289105f_4_k_cu_main4cuda3std3__45__cpo3endE - _ZN30_INTERNAL_b289105f_4_k_cu_main6thrust24THRUST_300001_SM_1000_NS12placeholders2_2E)
_ZN30_INTERNAL_b289105f_4_k_cu_main6thrust24THRUST_300001_SM_1000_NS12placeholders2_2E:
	.zero		1
	.type		_ZN30_INTERNAL_b289105f_4_k_cu_main4cuda3std3__45__cpo3endE,@object
	.size		_ZN30_INTERNAL_b289105f_4_k_cu_main4cuda3std3__45__cpo3endE,(_ZN30_INTERNAL_b289105f_4_k_cu_main4cuda3std6ranges3__45__cpo3endE - _ZN30_INTERNAL_b289105f_4_k_cu_main4cuda3std3__45__cpo3endE)
_ZN30_INTERNAL_b289105f_4_k_cu_main4cuda3std3__45__cpo3endE:
	.zero		1
	.type		_ZN30_INTERNAL_b289105f_4_k_cu_main4cuda3std6ranges3__45__cpo3endE,@object
	.size		_ZN30_INTERNAL_b289105f_4_k_cu_main4cuda3std6ranges3__45__cpo3endE,(_ZN30_INTERNAL_b289105f_4_k_cu_main6thrust24THRUST_300001_SM_1000_NS12placeholders2_6E - _ZN30_INTERNAL_b289105f_4_k_cu_main4cuda3std6ranges3__45__cpo3endE)
_ZN30_INTERNAL_b289105f_4_k_cu_main4cuda3std6ranges3__45__cpo3endE:
	.zero		1
	.type		_ZN30_INTERNAL_b289105f_4_k_cu_main6thrust24THRUST_300001_SM_1000_NS12placeholders2_6E,@object
	.size		_ZN30_INTERNAL_b289105f_4_k_cu_main6thrust24THRUST_300001_SM_1000_NS12placeholders2_6E,(_ZN30_INTERNAL_b289105f_4_k_cu_main4cuda3std3__45__cpo4rendE - _ZN30_INTERNAL_b289105f_4_k_cu_main6thrust24THRUST_300001_SM_1000_NS12placeholders2_6E)
_ZN30_INTERNAL_b289105f_4_k_cu_main6thrust24THRUST_300001_SM_1000_NS12placeholders2_6E:
	.zero		1
	.type		_ZN30_INTERNAL_b289105f_4_k_cu_main4cuda3std3__45__cpo4rendE,@object
	.size		_ZN30_INTERNAL_b289105f_4_k_cu_main4cuda3std3__45__cpo4rendE,(_ZN30_INTERNAL_b289105f_4_k_cu_main4cuda3std6ranges3__45__cpo9iter_swapE - _ZN30_INTERNAL_b289105f_4_k_cu_main4cuda3std3__45__cpo4rendE)
_ZN30_INTERNAL_b289105f_4_k_cu_main4cuda3std3__45__cpo4rendE:
	.zero		1
	.type		_ZN30_INTERNAL_b289105f_4_k_cu_main4cuda3std6ranges3__45__cpo9iter_swapE,@object
	.size		_ZN30_INTERNAL_b289105f_4_k_cu_main4cuda3std6ranges3__45__cpo9iter_swapE,(_ZN30_INTERNAL_b289105f_4_k_cu_main4cuda3std3__48unexpectE - _ZN30_INTERNAL_b289105f_4_k_cu_main4cuda3std6ranges3__45__cpo9iter_swapE)
_ZN30_INTERNAL_b289105f_4_k_cu_main4cuda3std6ranges3__45__cpo9iter_swapE:
	.zero		1
	.type		_ZN30_INTERNAL_b289105f_4_k_cu_main4cuda3std3__48unexpectE,@object
	.size		_ZN30_INTERNAL_b289105f_4_k_cu_main4cuda3std3__48unexpectE,(_ZN30_INTERNAL_b289105f_4_k_cu_main6thrust24THRUST_300001_SM_1000_NS8cuda_cub3parE - _ZN30_INTERNAL_b289105f_4_k_cu_main4cuda3std3__48unexpectE)
_ZN30_INTERNAL_b289105f_4_k_cu_main4cuda3std3__48unexpectE:
	.zero		1
	.type		_ZN30_INTERNAL_b289105f_4_k_cu_main6thrust24THRUST_300001_SM_1000_NS8cuda_cub3parE,@object
	.size		_ZN30_INTERNAL_b289105f_4_k_cu_main6thrust24THRUST_300001_SM_1000_NS8cuda_cub3parE,(_ZN30_INTERNAL_b289105f_4_k_cu_main6thrust24THRUST_300001_SM_1000_NS12placeholders2_4E - _ZN30_INTERNAL_b289105f_4_k_cu_main6thrust24THRUST_300001_SM_1000_NS8cuda_cub3parE)
_ZN30_INTERNAL_b289105f_4_k_cu_main6thrust24THRUST_300001_SM_1000_NS8cuda_cub3parE:
	.zero		1
	.type		_ZN30_INTERNAL_b289105f_4_k_cu_main6thrust24THRUST_300001_SM_1000_NS12placeholders2_4E,@object
	.size		_ZN30_INTERNAL_b289105f_4_k_cu_main6thrust24THRUST_300001_SM_1000_NS12placeholders2_4E,(_ZN30_INTERNAL_b289105f_4_k_cu_main4cuda3std3__45__cpo4cendE - _ZN30_INTERNAL_b289105f_4_k_cu_main6thrust24THRUST_300001_SM_1000_NS12placeholders2_4E)
_ZN30_INTERNAL_b289105f_4_k_cu_main6thrust24THRUST_300001_SM_1000_NS12placeholders2_4E:
	.zero		1
	.type		_ZN30_INTERNAL_b289105f_4_k_cu_main4cuda3std3__45__cpo4cendE,@object
	.size		_ZN30_INTERNAL_b289105f_4_k_cu_main4cuda3std3__45__cpo4cendE,(_ZN30_INTERNAL_b289105f_4_k_cu_main4cuda3std6ranges3__45__cpo4cendE - _ZN30_INTERNAL_b289105f_4_k_cu_main4cuda3std3__45__cpo4cendE)
_ZN30_INTERNAL_b289105f_4_k_cu_main4cuda3std3__45__cpo4cendE:
	.zero		1
	.type		_ZN30_INTERNAL_b289105f_4_k_cu_main4cuda3std6ranges3__45__cpo4cendE,@object
	.size		_ZN30_INTERNAL_b289105f_4_k_cu_main4cuda3std6ranges3__45__cpo4cendE,(_ZN30_INTERNAL_b289105f_4_k_cu_main4cuda3std3__420unreachable_sentinelE - _ZN30_INTERNAL_b289105f_4_k_cu_main4cuda3std6ranges3__45__cpo4cendE)
_ZN30_INTERNAL_b289105f_4_k_cu_main4cuda3std6ranges3__45__cpo4cendE:
	.zero		1
	.type		_ZN30_INTERNAL_b289105f_4_k_cu_main4cuda3std3__420unreachable_sentinelE,@object
	.size		_ZN30_INTERNAL_b289105f_4_k_cu_main4cuda3std3__420unreachable_sentinelE,(_ZN30_INTERNAL_b289105f_4_k_cu_main4cuda3std6ranges3__45__cpo5ssizeE - _ZN30_INTERNAL_b289105f_4_k_cu_main4cuda3std3__420unreachable_sentinelE)
_ZN30_INTERNAL_b289105f_4_k_cu_main4cuda3std3__420unreachable_sentinelE:
	.zero		1
	.type		_ZN30_INTERNAL_b289105f_4_k_cu_main4cuda3std6ranges3__45__cpo5ssizeE,@object
	.size		_ZN30_INTERNAL_b289105f_4_k_cu_main4cuda3std6ranges3__45__cpo5ssizeE,(_ZN30_INTERNAL_b289105f_4_k_cu_main6thrust24THRUST_300001_SM_1000_NS12placeholders2_8E - _ZN30_INTERNAL_b289105f_4_k_cu_main4cuda3std6ranges3__45__cpo5ssizeE)
_ZN30_INTERNAL_b289105f_4_k_cu_main4cuda3std6ranges3__45__cpo5ssizeE:
	.zero		1
	.type		_ZN30_INTERNAL_b289105f_4_k_cu_main6thrust24THRUST_300001_SM_1000_NS12placeholders2_8E,@object
	.size		_ZN30_INTERNAL_b289105f_4_k_cu_main6thrust24THRUST_300001_SM_1000_NS12placeholders2_8E,(_ZN30_INTERNAL_b289105f_4_k_cu_main4cuda3std3__45__cpo5crendE - _ZN30_INTERNAL_b289105f_4_k_cu_main6thrust24THRUST_300001_SM_1000_NS12placeholders2_8E)
_ZN30_INTERNAL_b289105f_4_k_cu_main6thrust24THRUST_300001_SM_1000_NS12placeholders2_8E:
	.zero		1
	.type		_ZN30_INTERNAL_b289105f_4_k_cu_main4cuda3std3__45__cpo5crendE,@object
	.size		_ZN30_INTERNAL_b289105f_4_k_cu_main4cuda3std3__45__cpo5crendE,(_ZN30_INTERNAL_b289105f_4_k_cu_main4cuda3std6ranges3__45__cpo4prevE - _ZN30_INTERNAL_b289105f_4_k_cu_main4cuda3std3__45__cpo5crendE)
_ZN30_INTERNAL_b289105f_4_k_cu_main4cuda3std3__45__cpo5crendE:
	.zero		1
	.type		_ZN30_INTERNAL_b289105f_4_k_cu_main4cuda3std6ranges3__45__cpo4prevE,@object
	.size		_ZN30_INTERNAL_b289105f_4_k_cu_main4cuda3std6ranges3__45__cpo4prevE,(_ZN30_INTERNAL_b289105f_4_k_cu_main4cuda3std6ranges3__45__cpo9iter_moveE - _ZN30_INTERNAL_b289105f_4_k_cu_main4cuda3std6ranges3__45__cpo4prevE)
_ZN30_INTERNAL_b289105f_4_k_cu_main4cuda3std6ranges3__45__cpo4prevE:
	.zero		1
	.type		_ZN30_INTERNAL_b289105f_4_k_cu_main4cuda3std6ranges3__45__cpo9iter_moveE,@object
	.size		_ZN30_INTERNAL_b289105f_4_k_cu_main4cuda3std6ranges3__45__cpo9iter_moveE,(_ZN30_INTERNAL_b289105f_4_k_cu_main6thrust24THRUST_300001_SM_1000_NS6system6detail10sequential3seqE - _ZN30_INTERNAL_b289105f_4_k_cu_main4cuda3std6ranges3__45__cpo9iter_moveE)
_ZN30_INTERNAL_b289105f_4_k_cu_main4cuda3std6ranges3__45__cpo9iter_moveE:
	.zero		1
	.type		_ZN30_INTERNAL_b289105f_4_k_cu_main6thrust24THRUST_300001_SM_1000_NS6system6detail10sequential3seqE,@object
	.size		_ZN30_INTERNAL_b289105f_4_k_cu_main6thrust24THRUST_300001_SM_1000_NS6system6detail10sequential3seqE,(.L_31 - _ZN30_INTERNAL_b289105f_4_k_cu_main6thrust24THRUST_300001_SM_1000_NS6system6detail10sequential3seqE)
_ZN30_INTERNAL_b289105f_4_k_cu_main6thrust24THRUST_300001_SM_1000_NS6system6detail10sequential3seqE:
	.zero		1
.L_31:


//--------------------- .nv.constant0._ZN3cub18CUB_300001_SM_10006detail11EmptyKernelIvEEvv --------------------------
	.section	.nv.constant0._ZN3cub18CUB_300001_SM_10006detail11EmptyKernelIvEEvv,"a",@progbits
	.sectionflags	@""
	.align	4
.nv.constant0._ZN3cub18CUB_300001_SM_10006detail11EmptyKernelIvEEvv:
	.zero		896


//--------------------- SYMBOLS --------------------------

	.type		.nv.reservedSmem.offset0,@object
	.size		.nv.reservedSmem.offset0,0x4
